	.headerflags	@"EF_CUDA_TEXMODE_UNIFIED EF_CUDA_64BIT_ADDRESS EF_CUDA_ACCELERATORS EF_CUDA_SM90 EF_CUDA_VIRTUAL_SM(EF_CUDA_SM90)"
	.elftype	@"ET_EXEC"


//--------------------- .nv.info                  --------------------------
	.section	.nv.info,"",@"SHT_CUDA_INFO"
	.align	4


	//----- nvinfo : EIATTR_REGCOUNT
	.align		4
        /*0000*/ 	.byte	0x04, 0x2f
        /*0002*/ 	.short	(.L_1 - .L_0)
	.align		4
.L_0:
        /*0004*/ 	.word	index@(triton_poi_fused_mul_silu_0)
        /*0008*/ 	.word	0x00000010


	//----- nvinfo : EIATTR_MIN_STACK_SIZE
	.align		4
.L_1:
        /*000c*/ 	.byte	0x04, 0x12
        /*000e*/ 	.short	(.L_3 - .L_2)
	.align		4
.L_2:
        /*0010*/ 	.word	index@(triton_poi_fused_mul_silu_0)
        /*0014*/ 	.word	0x00000000


	//----- nvinfo : EIATTR_FRAME_SIZE
	.align		4
.L_3:
        /*0018*/ 	.byte	0x04, 0x11
        /*001a*/ 	.short	(.L_5 - .L_4)
	.align		4
.L_4:
        /*001c*/ 	.word	index@(triton_poi_fused_mul_silu_0)
        /*0020*/ 	.word	0x00000000


	//----- nvinfo : EIATTR_MIN_STACK_SIZE
	.align		4
.L_5:
        /*0024*/ 	.byte	0x04, 0x12
        /*0026*/ 	.short	(.L_7 - .L_6)
	.align		4
.L_6:
        /*0028*/ 	.word	index@(triton_poi_fused_mul_silu_0)
        /*002c*/ 	.word	0x00000000
.L_7:


//--------------------- .nv.info.triton_poi_fused_mul_silu_0 --------------------------
	.section	.nv.info.triton_poi_fused_mul_silu_0,"",@"SHT_CUDA_INFO"
	.sectionflags	@""
	.align	4


	//----- nvinfo : EIATTR_CUDA_API_VERSION
	.align		4
        /*0000*/ 	.byte	0x04, 0x37
        /*0002*/ 	.short	(.L_9 - .L_8)
.L_8:
        /*0004*/ 	.word	0x0000007c


	//----- nvinfo : EIATTR_KPARAM_INFO
	.align		4
.L_9:
        /*0008*/ 	.byte	0x04, 0x17
        /*000a*/ 	.short	(.L_11 - .L_10)
.L_10:
        /*000c*/ 	.word	0x00000000
        /*0010*/ 	.short	0x0003
        /*0012*/ 	.short	0x0018
        /*0014*/ 	.byte	0x00, 0xf0, 0x11, 0x00


	//----- nvinfo : EIATTR_KPARAM_INFO
	.align		4
.L_11:
        /*0018*/ 	.byte	0x04, 0x17
        /*001a*/ 	.short	(.L_13 - .L_12)
.L_12:
        /*001c*/ 	.word	0x00000000
        /*0020*/ 	.short	0x0002
        /*0022*/ 	.short	0x0010
        /*0024*/ 	.byte	0x00, 0xf4, 0x21, 0x00


	//----- nvinfo : EIATTR_KPARAM_INFO
	.align		4
.L_13:
        /*0028*/ 	.byte	0x04, 0x17
        /*002a*/ 	.short	(.L_15 - .L_14)
.L_14:
        /*002c*/ 	.word	0x00000000
        /*0030*/ 	.short	0x0001
        /*0032*/ 	.short	0x0008
        /*0034*/ 	.byte	0x00, 0xf4, 0x21, 0x00


	//----- nvinfo : EIATTR_KPARAM_INFO
	.align		4
.L_15:
        /*0038*/ 	.byte	0x04, 0x17
        /*003a*/ 	.short	(.L_17 - .L_16)
.L_16:
        /*003c*/ 	.word	0x00000000
        /*0040*/ 	.short	0x0000
        /*0042*/ 	.short	0x0000
        /*0044*/ 	.byte	0x00, 0xf4, 0x21, 0x00


	//----- nvinfo : EIATTR_SPARSE_MMA_MASK
	.align		4
.L_17:
        /*0048*/ 	.byte	0x03, 0x50
        /*004a*/ 	.short	0x0000


	//----- nvinfo : EIATTR_MAXREG_COUNT
	.align		4
        /*004c*/ 	.byte	0x03, 0x1b
        /*004e*/ 	.short	0x00ff


	//----- nvinfo : EIATTR_EXIT_INSTR_OFFSETS
	.align		4
        /*0050*/ 	.byte	0x04, 0x1c
        /*0052*/ 	.short	(.L_19 - .L_18)


	//   ....[0]....
.L_18:
        /*0054*/ 	.word	0x000002f0


	//   ....[1]....
        /*0058*/ 	.word	0x00000310


	//----- nvinfo : EIATTR_REQNTID
	.align		4
.L_19:
        /*005c*/ 	.byte	0x04, 0x10
        /*005e*/ 	.short	(.L_21 - .L_20)
.L_20:
        /*0060*/ 	.word	0x00000020
        /*0064*/ 	.word	0x00000001
        /*0068*/ 	.word	0x00000001


	//----- nvinfo : EIATTR_CBANK_PARAM_SIZE
	.align		4
.L_21:
        /*006c*/ 	.byte	0x03, 0x19
        /*006e*/ 	.short	0x001c


	//----- nvinfo : EIATTR_PARAM_CBANK
	.align		4
        /*0070*/ 	.byte	0x04, 0x0a
        /*0072*/ 	.short	(.L_23 - .L_22)
	.align		4
.L_22:
        /*0074*/ 	.word	index@(.nv.constant0.triton_poi_fused_mul_silu_0)
        /*0078*/ 	.short	0x0210
        /*007a*/ 	.short	0x001c


	//----- nvinfo : EIATTR_SW_WAR
	.align		4
.L_23:
        /*007c*/ 	.byte	0x04, 0x36
        /*007e*/ 	.short	(.L_25 - .L_24)
.L_24:
        /*0080*/ 	.word	0x00000008
.L_25:


//--------------------- .nv.callgraph             --------------------------
	.section	.nv.callgraph,"",@"SHT_CUDA_CALLGRAPH"
	.align	4
	.sectionentsize	8
	.align		4
        /*0000*/ 	.word	0x00000000
	.align		4
        /*0004*/ 	.word	0xffffffff
	.align		4
        /*0008*/ 	.word	0x00000000
	.align		4
        /*000c*/ 	.word	0xfffffffe
	.align		4
        /*0010*/ 	.word	0x00000000
	.align		4
        /*0014*/ 	.word	0xfffffffd
	.align		4
        /*0018*/ 	.word	0x00000000
	.align		4
        /*001c*/ 	.word	0xfffffffc


//--------------------- .text.triton_poi_fused_mul_silu_0 --------------------------
	.section	.text.triton_poi_fused_mul_silu_0,"ax",@progbits
	.align	128
        .global         triton_poi_fused_mul_silu_0
        .type           triton_poi_fused_mul_silu_0,@function
        .size           triton_poi_fused_mul_silu_0,(.L_x_1 - triton_poi_fused_mul_silu_0)
        .other          triton_poi_fused_mul_silu_0,@"STO_CUDA_ENTRY STV_DEFAULT"
triton_poi_fused_mul_silu_0:
.text.triton_poi_fused_mul_silu_0:
[----:B------:R-:W0:Y:S02]  /*0000*/  LDC R1, c[0x0][0x28] ;  /* 0x00000a00ff017b82 */ /* 0x000e240000000800 */
[----:B------:R-:W1:Y:S01]  /*0010*/  S2R R0, SR_TID.X ;  /* 0x0000000000007919 */ /* 0x000e620000002100 */
[----:B------:R-:W2:Y:S01]  /*0020*/  LDC.64 R2, c[0x0][0x210] ;  /* 0x00008400ff027b82 */ /* 0x000ea20000000a00 */
[----:B------:R-:W-:Y:S01]  /*0030*/  CS2R R8, SRZ ;  /* 0x0000000000087805 */ /* 0x000fe2000001ff00 */
[----:B------:R-:W-:Y:S01]  /*0040*/  ULDC.64 UR4, c[0x0][0x208] ;  /* 0x0000820000047ab9 */ /* 0x000fe20000000a00 */
[----:B------:R-:W3:Y:S05]  /*0050*/  S2R R7, SR_CTAID.X ;  /* 0x0000000000077919 */ /* 0x000eea0000002500 */
[----:B------:R-:W4:Y:S01]  /*0060*/  LDC.64 R4, c[0x0][0x218] ;  /* 0x00008600ff047b82 */ /* 0x000f220000000a00 */
[----:B-1----:R-:W-:-:S04]  /*0070*/  SHF.L.U32 R0, R0, 0x1, RZ ;  /* 0x0000000100007819 */ /* 0x002fc800000006ff */
[----:B------:R-:W-:-:S04]  /*0080*/  LOP3.LUT R0, R0, 0x3e, RZ, 0xc0, !PT ;  /* 0x0000003e00007812 */ /* 0x000fc800078ec0ff */
[----:B---3--:R-:W-:-:S04]  /*0090*/  LEA R7, R7, R0, 0x6 ;  /* 0x0000000007077211 */ /* 0x008fc800078e30ff */
[C---:B------:R-:W-:Y:S01]  /*00a0*/  ISETP.GE.AND P0, PT, R7.reuse, 0x40, PT ;  /* 0x000000400700780c */ /* 0x040fe20003f06270 */
[----:B--2---:R-:W-:-:S12]  /*00b0*/  IMAD.WIDE R2, R7, 0x4, R2 ;  /* 0x0000000407027825 */ /* 0x004fd800078e0202 */
[----:B------:R-:W2:Y:S01]  /*00c0*/  @!P0 LDG.E.64 R8, desc[UR4][R2.64] ;  /* 0x0000000402088981 */ /* 0x000ea2000c1e1b00 */
[----:B------:R-:W-:Y:S01]  /*00d0*/  CS2R R10, SRZ ;  /* 0x00000000000a7805 */ /* 0x000fe2000001ff00 */
[----:B----4-:R-:W-:-:S05]  /*00e0*/  IMAD.WIDE R4, R7, 0x4, R4 ;  /* 0x0000000407047825 */ /* 0x010fca00078e0204 */
[----:B------:R1:W3:Y:S01]  /*00f0*/  @!P0 LDG.E.64 R10, desc[UR4][R4.64] ;  /* 0x00000004040a8981 */ /* 0x0002e2000c1e1b00 */
[----:B--2---:R-:W-:Y:S01]  /*0100*/  FADD R0, RZ, -R8 ;  /* 0x80000008ff007221 */ /* 0x004fe20000000000 */
[----:B------:R-:W-:-:S03]  /*0110*/  FADD R6, RZ, -R9 ;  /* 0x80000009ff067221 */ /* 0x000fc60000000000 */
[----:B------:R-:W-:Y:S01]  /*0120*/  FMUL R0, R0, 1.4426950216293334961 ;  /* 0x3fb8aa3b00007820 */ /* 0x000fe20000400000 */
[----:B------:R-:W-:-:S04]  /*0130*/  FMUL R6, R6, 1.4426950216293334961 ;  /* 0x3fb8aa3b06067820 */ /* 0x000fc80000400000 */
[----:B------:R-:W-:Y:S02]  /*0140*/  FSETP.GEU.AND P1, PT, R0, -126, PT ;  /* 0xc2fc00000000780b */ /* 0x000fe40003f2e000 */
[----:B------:R-:W-:-:S11]  /*0150*/  FSETP.GEU.AND P2, PT, R6, -126, PT ;  /* 0xc2fc00000600780b */ /* 0x000fd60003f4e000 */
[----:B------:R-:W-:Y:S02]  /*0160*/  @!P1 FMUL R0, R0, 0.5 ;  /* 0x3f00000000009820 */ /* 0x000fe40000400000 */
[----:B------:R-:W-:Y:S02]  /*0170*/  @!P2 FMUL R6, R6, 0.5 ;  /* 0x3f0000000606a820 */ /* 0x000fe40000400000 */
[----:B------:R2:W4:Y:S08]  /*0180*/  MUFU.EX2 R2, R0 ;  /* 0x0000000000027308 */ /* 0x0005300000000800 */
[----:B------:R-:W5:Y:S01]  /*0190*/  MUFU.EX2 R3, R6 ;  /* 0x0000000600037308 */ /* 0x000f620000000800 */
[----:B--2---:R-:W-:Y:S01]  /*01a0*/  HFMA2.MMA R0, -RZ, RZ, 1.625, 0 ;  /* 0x3e800000ff007435 */ /* 0x004fe200000001ff */
[----:B----4-:R-:W-:-:S04]  /*01b0*/  @!P1 FMUL R2, R2, R2 ;  /* 0x0000000202029220 */ /* 0x010fc80000400000 */
[----:B-1----:R-:W-:Y:S01]  /*01c0*/  FADD R4, R2, 1 ;  /* 0x3f80000002047421 */ /* 0x002fe20000000000 */
[----:B-----5:R-:W-:-:S04]  /*01d0*/  @!P2 FMUL R3, R3, R3 ;  /* 0x000000030303a220 */ /* 0x020fc80000400000 */
[----:B------:R-:W-:Y:S01]  /*01e0*/  FSETP.GT.AND P1, PT, R4, 8.50705917302346158658e+37, PT ;  /* 0x7e8000000400780b */ /* 0x000fe20003f24000 */
[----:B------:R-:W-:-:S03]  /*01f0*/  FADD R5, R3, 1 ;  /* 0x3f80000003057421 */ /* 0x000fc60000000000 */
[----:B------:R-:W-:Y:S01]  /*0200*/  FSEL R13, R0, 1, P1 ;  /* 0x3f800000000d7808 */ /* 0x000fe20000800000 */
[----:B------:R-:W1:Y:S01]  /*0210*/  LDC.64 R2, c[0x0][0x220] ;  /* 0x00008800ff027b82 */ /* 0x000e620000000a00 */
[----:B------:R-:W-:-:S04]  /*0220*/  FSETP.GT.AND P2, PT, R5, 8.50705917302346158658e+37, PT ;  /* 0x7e8000000500780b */ /* 0x000fc80003f44000 */
[----:B------:R-:W-:-:S03]  /*0230*/  FSEL R0, R0, 1, P2 ;  /* 0x3f80000000007808 */ /* 0x000fc60001000000 */
[----:B------:R-:W-:-:S06]  /*0240*/  @P1 FMUL R4, R4, 0.25 ;  /* 0x3e80000004041820 */ /* 0x000fcc0000400000 */
[----:B------:R-:W2:Y:S01]  /*0250*/  MUFU.RCP R4, R4 ;  /* 0x0000000400047308 */ /* 0x000ea20000001000 */
[----:B------:R-:W-:-:S07]  /*0260*/  @P2 FMUL R5, R5, 0.25 ;  /* 0x3e80000005052820 */ /* 0x000fce0000400000 */
[----:B------:R-:W4:Y:S01]  /*0270*/  MUFU.RCP R5, R5 ;  /* 0x0000000500057308 */ /* 0x000f220000001000 */
[----:B-1----:R-:W-:-:S04]  /*0280*/  IMAD.WIDE R2, R7, 0x4, R2 ;  /* 0x0000000407027825 */ /* 0x002fc800078e0202 */
[----:B--2---:R-:W-:-:S04]  /*0290*/  FMUL R13, R4, R13 ;  /* 0x0000000d040d7220 */ /* 0x004fc80000400000 */
[----:B------:R-:W-:Y:S01]  /*02a0*/  FMUL R13, R13, R8 ;  /* 0x000000080d0d7220 */ /* 0x000fe20000400000 */
[----:B----4-:R-:W-:-:S03]  /*02b0*/  FMUL R0, R5, R0 ;  /* 0x0000000005007220 */ /* 0x010fc60000400000 */
[----:B---3--:R-:W-:Y:S01]  /*02c0*/  FMUL R10, R13, R10 ;  /* 0x0000000a0d0a7220 */ /* 0x008fe20000400000 */
[----:B------:R-:W-:-:S04]  /*02d0*/  FMUL R0, R0, R9 ;  /* 0x0000000900007220 */ /* 0x000fc80000400000 */
[----:B------:R-:W-:Y:S01]  /*02e0*/  FMUL R11, R0, R11 ;  /* 0x0000000b000b7220 */ /* 0x000fe20000400000 */
[----:B------:R-:W-:Y:S06]  /*02f0*/  @P0 EXIT ;  /* 0x000000000000094d */ /* 0x000fec0003800000 */
[----:B------:R-:W-:Y:S01]  /*0300*/  STG.E.64 desc[UR4][R2.64], R10 ;  /* 0x0000000a02007986 */ /* 0x000fe2000c101b04 */
[----:B------:R-:W-:Y:S05]  /*0310*/  EXIT ;  /* 0x000000000000794d */ /* 0x000fea0003800000 */
.L_x_0:
[----:B------:R-:W-:-:S00]  /*0320*/  BRA `(.L_x_0) ;  /* 0xfffffffc00fc7947 */ /* 0x000fc0000383ffff */
[----:B------:R-:W-:-:S00]  /*0330*/  NOP ;  /* 0x0000000000007918 */ /* 0x000fc00000000000 */
        /* <DEDUP_REMOVED lines=12> */
.L_x_1:


//--------------------- .nv.constant0.triton_poi_fused_mul_silu_0 --------------------------
	.section	.nv.constant0.triton_poi_fused_mul_silu_0,"a",@progbits
	.sectionflags	@""
	.align	4
.nv.constant0.triton_poi_fused_mul_silu_0:
	.zero		556
